	.headerflags	@"EF_CUDA_TEXMODE_UNIFIED EF_CUDA_64BIT_ADDRESS EF_CUDA_ACCELERATORS EF_CUDA_SM90 EF_CUDA_VIRTUAL_SM(EF_CUDA_SM90)"
	.elftype	@"ET_EXEC"


//--------------------- .nv.info                  --------------------------
	.section	.nv.info,"",@"SHT_CUDA_INFO"
	.align	4


	//----- nvinfo : EIATTR_REGCOUNT
	.align		4
        /*0000*/ 	.byte	0x04, 0x2f
        /*0002*/ 	.short	(.L_1 - .L_0)
	.align		4
.L_0:
        /*0004*/ 	.word	index@(triton_poi_fused_add_convolution_mul_5)
        /*0008*/ 	.word	0x00000010


	//----- nvinfo : EIATTR_MIN_STACK_SIZE
	.align		4
.L_1:
        /*000c*/ 	.byte	0x04, 0x12
        /*000e*/ 	.short	(.L_3 - .L_2)
	.align		4
.L_2:
        /*0010*/ 	.word	index@(triton_poi_fused_add_convolution_mul_5)
        /*0014*/ 	.word	0x00000000


	//----- nvinfo : EIATTR_FRAME_SIZE
	.align		4
.L_3:
        /*0018*/ 	.byte	0x04, 0x11
        /*001a*/ 	.short	(.L_5 - .L_4)
	.align		4
.L_4:
        /*001c*/ 	.word	index@(triton_poi_fused_add_convolution_mul_5)
        /*0020*/ 	.word	0x00000000


	//----- nvinfo : EIATTR_MIN_STACK_SIZE
	.align		4
.L_5:
        /*0024*/ 	.byte	0x04, 0x12
        /*0026*/ 	.short	(.L_7 - .L_6)
	.align		4
.L_6:
        /*0028*/ 	.word	index@(triton_poi_fused_add_convolution_mul_5)
        /*002c*/ 	.word	0x00000000
.L_7:


//--------------------- .nv.info.triton_poi_fused_add_convolution_mul_5 --------------------------
	.section	.nv.info.triton_poi_fused_add_convolution_mul_5,"",@"SHT_CUDA_INFO"
	.sectionflags	@""
	.align	4


	//----- nvinfo : EIATTR_CUDA_API_VERSION
	.align		4
        /*0000*/ 	.byte	0x04, 0x37
        /*0002*/ 	.short	(.L_9 - .L_8)
.L_8:
        /*0004*/ 	.word	0x0000007c


	//----- nvinfo : EIATTR_KPARAM_INFO
	.align		4
.L_9:
        /*0008*/ 	.byte	0x04, 0x17
        /*000a*/ 	.short	(.L_11 - .L_10)
.L_10:
        /*000c*/ 	.word	0x00000000
        /*0010*/ 	.short	0x0003
        /*0012*/ 	.short	0x0018
        /*0014*/ 	.byte	0x00, 0xf0, 0x11, 0x00


	//----- nvinfo : EIATTR_KPARAM_INFO
	.align		4
.L_11:
        /*0018*/ 	.byte	0x04, 0x17
        /*001a*/ 	.short	(.L_13 - .L_12)
.L_12:
        /*001c*/ 	.word	0x00000000
        /*0020*/ 	.short	0x0002
        /*0022*/ 	.short	0x0010
        /*0024*/ 	.byte	0x00, 0xf4, 0x21, 0x00


	//----- nvinfo : EIATTR_KPARAM_INFO
	.align		4
.L_13:
        /*0028*/ 	.byte	0x04, 0x17
        /*002a*/ 	.short	(.L_15 - .L_14)
.L_14:
        /*002c*/ 	.word	0x00000000
        /*0030*/ 	.short	0x0001
        /*0032*/ 	.short	0x0008
        /*0034*/ 	.byte	0x00, 0xf4, 0x21, 0x00


	//----- nvinfo : EIATTR_KPARAM_INFO
	.align		4
.L_15:
        /*0038*/ 	.byte	0x04, 0x17
        /*003a*/ 	.short	(.L_17 - .L_16)
.L_16:
        /*003c*/ 	.word	0x00000000
        /*0040*/ 	.short	0x0000
        /*0042*/ 	.short	0x0000
        /*0044*/ 	.byte	0x00, 0xf4, 0x21, 0x00


	//----- nvinfo : EIATTR_SPARSE_MMA_MASK
	.align		4
.L_17:
        /*0048*/ 	.byte	0x03, 0x50
        /*004a*/ 	.short	0x0000


	//----- nvinfo : EIATTR_MAXREG_COUNT
	.align		4
        /*004c*/ 	.byte	0x03, 0x1b
        /*004e*/ 	.short	0x00ff


	//----- nvinfo : EIATTR_EXIT_INSTR_OFFSETS
	.align		4
        /*0050*/ 	.byte	0x04, 0x1c
        /*0052*/ 	.short	(.L_19 - .L_18)


	//   ....[0]....
.L_18:
        /*0054*/ 	.word	0x00000210


	//   ....[1]....
        /*0058*/ 	.word	0x00000230


	//----- nvinfo : EIATTR_REQNTID
	.align		4
.L_19:
        /*005c*/ 	.byte	0x04, 0x10
        /*005e*/ 	.short	(.L_21 - .L_20)
.L_20:
        /*0060*/ 	.word	0x00000080
        /*0064*/ 	.word	0x00000001
        /*0068*/ 	.word	0x00000001


	//----- nvinfo : EIATTR_CBANK_PARAM_SIZE
	.align		4
.L_21:
        /*006c*/ 	.byte	0x03, 0x19
        /*006e*/ 	.short	0x001c


	//----- nvinfo : EIATTR_PARAM_CBANK
	.align		4
        /*0070*/ 	.byte	0x04, 0x0a
        /*0072*/ 	.short	(.L_23 - .L_22)
	.align		4
.L_22:
        /*0074*/ 	.word	index@(.nv.constant0.triton_poi_fused_add_convolution_mul_5)
        /*0078*/ 	.short	0x0210
        /*007a*/ 	.short	0x001c


	//----- nvinfo : EIATTR_SW_WAR
	.align		4
.L_23:
        /*007c*/ 	.byte	0x04, 0x36
        /*007e*/ 	.short	(.L_25 - .L_24)
.L_24:
        /*0080*/ 	.word	0x00000008
.L_25:


//--------------------- .nv.callgraph             --------------------------
	.section	.nv.callgraph,"",@"SHT_CUDA_CALLGRAPH"
	.align	4
	.sectionentsize	8
	.align		4
        /*0000*/ 	.word	0x00000000
	.align		4
        /*0004*/ 	.word	0xffffffff
	.align		4
        /*0008*/ 	.word	0x00000000
	.align		4
        /*000c*/ 	.word	0xfffffffe
	.align		4
        /*0010*/ 	.word	0x00000000
	.align		4
        /*0014*/ 	.word	0xfffffffd
	.align		4
        /*0018*/ 	.word	0x00000000
	.align		4
        /*001c*/ 	.word	0xfffffffc


//--------------------- .text.triton_poi_fused_add_convolution_mul_5 --------------------------
	.section	.text.triton_poi_fused_add_convolution_mul_5,"ax",@progbits
	.align	128
        .global         triton_poi_fused_add_convolution_mul_5
        .type           triton_poi_fused_add_convolution_mul_5,@function
        .size           triton_poi_fused_add_convolution_mul_5,(.L_x_1 - triton_poi_fused_add_convolution_mul_5)
        .other          triton_poi_fused_add_convolution_mul_5,@"STO_CUDA_ENTRY STV_DEFAULT"
triton_poi_fused_add_convolution_mul_5:
.text.triton_poi_fused_add_convolution_mul_5:
[----:B------:R-:W0:Y:S02]  /*0000*/  LDC R1, c[0x0][0x28] ;  /* 0x00000a00ff017b82 */ /* 0x000e240000000800 */
[----:B------:R-:W1:Y:S01]  /*0010*/  S2R R0, SR_TID.X ;  /* 0x0000000000007919 */ /* 0x000e620000002100 */
[----:B------:R-:W2:Y:S01]  /*0020*/  LDC.64 R4, c[0x0][0x218] ;  /* 0x00008600ff047b82 */ /* 0x000ea20000000a00 */
[----:B------:R-:W-:Y:S01]  /*0030*/  ULDC.64 UR4, c[0x0][0x208] ;  /* 0x0000820000047ab9 */ /* 0x000fe20000000a00 */
[----:B------:R-:W-:Y:S01]  /*0040*/  CS2R R12, SRZ ;  /* 0x00000000000c7805 */ /* 0x000fe2000001ff00 */
[----:B------:R-:W3:Y:S05]  /*0050*/  S2R R9, SR_CTAID.X ;  /* 0x0000000000097919 */ /* 0x000eea0000002500 */
[----:B------:R-:W4:Y:S08]  /*0060*/  LDC.64 R6, c[0x0][0x220] ;  /* 0x00008800ff067b82 */ /* 0x000f300000000a00 */
[----:B------:R-:W5:Y:S01]  /*0070*/  LDC.64 R2, c[0x0][0x210] ;  /* 0x00008400ff027b82 */ /* 0x000f620000000a00 */
[----:B-1----:R-:W-:Y:S01]  /*0080*/  IMAD.SHL.U32 R0, R0, 0x2, RZ ;  /* 0x0000000200007824 */ /* 0x002fe200078e00ff */
[----:B---3--:R-:W-:-:S04]  /*0090*/  SHF.R.S32.HI R8, RZ, 0x17, R9 ;  /* 0x00000017ff087819 */ /* 0x008fc80000011409 */
[----:B------:R-:W-:Y:S02]  /*00a0*/  LOP3.LUT R0, R0, 0xfe, RZ, 0xc0, !PT ;  /* 0x000000fe00007812 */ /* 0x000fe400078ec0ff */
[----:B------:R-:W-:-:S03]  /*00b0*/  SGXT R8, R8, 0x1 ;  /* 0x000000010808781a */ /* 0x000fc60000000200 */
[----:B------:R-:W-:-:S04]  /*00c0*/  IMAD R9, R9, 0x100, R0 ;  /* 0x0000010009097824 */ /* 0x000fc800078e0200 */
[C---:B----4-:R-:W-:Y:S01]  /*00d0*/  IMAD.WIDE R6, R9.reuse, 0x4, R6 ;  /* 0x0000000409067825 */ /* 0x050fe200078e0206 */
[----:B------:R-:W-:Y:S02]  /*00e0*/  LEA.HI R8, R8, R9, RZ, 0x4 ;  /* 0x0000000908087211 */ /* 0x000fe400078f20ff */
[C---:B------:R-:W-:Y:S01]  /*00f0*/  ISETP.GE.AND P0, PT, R9.reuse, 0x800, PT ;  /* 0x000008000900780c */ /* 0x040fe20003f06270 */
[----:B-----5:R-:W-:Y:S01]  /*0100*/  IMAD.WIDE R2, R9, 0x4, R2 ;  /* 0x0000000409027825 */ /* 0x020fe200078e0202 */
[----:B------:R-:W-:-:S04]  /*0110*/  SHF.R.S32.HI R8, RZ, 0x4, R8 ;  /* 0x00000004ff087819 */ /* 0x000fc80000011408 */
[----:B------:R-:W-:-:S04]  /*0120*/  LEA.HI R0, R8, R8, RZ, 0x5 ;  /* 0x0000000808007211 */ /* 0x000fc800078f28ff */
[----:B------:R-:W-:Y:S01]  /*0130*/  LOP3.LUT R11, R0, 0xffffffe0, RZ, 0xc0, !PT ;  /* 0xffffffe0000b7812 */ /* 0x000fe200078ec0ff */
[----:B------:R-:W-:Y:S02]  /*0140*/  HFMA2.MMA R0, -RZ, RZ, 0, 0 ;  /* 0x00000000ff007435 */ /* 0x000fe400000001ff */
[----:B------:R-:W3:Y:S01]  /*0150*/  @!P0 LDG.E.64 R12, desc[UR4][R6.64] ;  /* 0x00000004060c8981 */ /* 0x000ee2000c1e1b00 */
[----:B------:R-:W-:Y:S02]  /*0160*/  IADD3 R11, R8, -R11, RZ ;  /* 0x8000000b080b7210 */ /* 0x000fe40007ffe0ff */
[----:B------:R-:W-:-:S03]  /*0170*/  CS2R R8, SRZ ;  /* 0x0000000000087805 */ /* 0x000fc6000001ff00 */
[----:B--2---:R-:W-:-:S03]  /*0180*/  IMAD.WIDE R4, R11, 0x4, R4 ;  /* 0x000000040b047825 */ /* 0x004fc600078e0204 */
[----:B------:R-:W2:Y:S01]  /*0190*/  @!P0 LDG.E.64 R8, desc[UR4][R2.64] ;  /* 0x0000000402088981 */ /* 0x000ea2000c1e1b00 */
[----:B------:R-:W-:-:S03]  /*01a0*/  IMAD.MOV.U32 R11, RZ, RZ, RZ ;  /* 0x000000ffff0b7224 */ /* 0x000fc600078e00ff */
[----:B------:R-:W2:Y:S04]  /*01b0*/  @!P0 LDG.E.EL R0, desc[UR4][R4.64] ;  /* 0x0000000404008981 */ /* 0x000ea8000c2e1900 */
[----:B------:R-:W4:Y:S01]  /*01c0*/  @!P0 LDG.E.EL R11, desc[UR4][R4.64] ;  /* 0x00000004040b8981 */ /* 0x000f22000c2e1900 */
[----:B--2---:R-:W-:Y:S01]  /*01d0*/  FADD R0, R0, R9 ;  /* 0x0000000900007221 */ /* 0x004fe20000000000 */
[----:B----4-:R-:W-:-:S03]  /*01e0*/  FADD R11, R11, R8 ;  /* 0x000000080b0b7221 */ /* 0x010fc60000000000 */
[----:B---3--:R-:W-:Y:S01]  /*01f0*/  FFMA R13, R0, 0.20000000298023223877, R13 ;  /* 0x3e4ccccd000d7823 */ /* 0x008fe2000000000d */
[----:B------:R-:W-:Y:S01]  /*0200*/  FFMA R12, R11, 0.20000000298023223877, R12 ;  /* 0x3e4ccccd0b0c7823 */ /* 0x000fe2000000000c */
[----:B------:R-:W-:Y:S06]  /*0210*/  @P0 EXIT ;  /* 0x000000000000094d */ /* 0x000fec0003800000 */
[----:B------:R-:W-:Y:S01]  /*0220*/  STG.E.64 desc[UR4][R2.64], R12 ;  /* 0x0000000c02007986 */ /* 0x000fe2000c101b04 */
[----:B------:R-:W-:Y:S05]  /*0230*/  EXIT ;  /* 0x000000000000794d */ /* 0x000fea0003800000 */
.L_x_0:
[----:B------:R-:W-:-:S00]  /*0240*/  BRA `(.L_x_0) ;  /* 0xfffffffc00fc7947 */ /* 0x000fc0000383ffff */
[----:B------:R-:W-:-:S00]  /*0250*/  NOP ;  /* 0x0000000000007918 */ /* 0x000fc00000000000 */
        /* <DEDUP_REMOVED lines=10> */
.L_x_1:


//--------------------- .nv.constant0.triton_poi_fused_add_convolution_mul_5 --------------------------
	.section	.nv.constant0.triton_poi_fused_add_convolution_mul_5,"a",@progbits
	.sectionflags	@""
	.align	4
.nv.constant0.triton_poi_fused_add_convolution_mul_5:
	.zero		556
